	.headerflags	@"EF_CUDA_TEXMODE_UNIFIED EF_CUDA_64BIT_ADDRESS EF_CUDA_ACCELERATORS EF_CUDA_SM90 EF_CUDA_VIRTUAL_SM(EF_CUDA_SM90)"
	.elftype	@"ET_EXEC"


//--------------------- .nv.info                  --------------------------
	.section	.nv.info,"",@"SHT_CUDA_INFO"
	.align	4


	//----- nvinfo : EIATTR_REGCOUNT
	.align		4
        /*0000*/ 	.byte	0x04, 0x2f
        /*0002*/ 	.short	(.L_1 - .L_0)
	.align		4
.L_0:
        /*0004*/ 	.word	index@(triton_poi_fused_cat_37)
        /*0008*/ 	.word	0x00000015


	//----- nvinfo : EIATTR_MIN_STACK_SIZE
	.align		4
.L_1:
        /*000c*/ 	.byte	0x04, 0x12
        /*000e*/ 	.short	(.L_3 - .L_2)
	.align		4
.L_2:
        /*0010*/ 	.word	index@(triton_poi_fused_cat_37)
        /*0014*/ 	.word	0x00000000


	//----- nvinfo : EIATTR_FRAME_SIZE
	.align		4
.L_3:
        /*0018*/ 	.byte	0x04, 0x11
        /*001a*/ 	.short	(.L_5 - .L_4)
	.align		4
.L_4:
        /*001c*/ 	.word	index@(triton_poi_fused_cat_37)
        /*0020*/ 	.word	0x00000000


	//----- nvinfo : EIATTR_MIN_STACK_SIZE
	.align		4
.L_5:
        /*0024*/ 	.byte	0x04, 0x12
        /*0026*/ 	.short	(.L_7 - .L_6)
	.align		4
.L_6:
        /*0028*/ 	.word	index@(triton_poi_fused_cat_37)
        /*002c*/ 	.word	0x00000000
.L_7:


//--------------------- .nv.info.triton_poi_fused_cat_37 --------------------------
	.section	.nv.info.triton_poi_fused_cat_37,"",@"SHT_CUDA_INFO"
	.sectionflags	@""
	.align	4


	//----- nvinfo : EIATTR_CUDA_API_VERSION
	.align		4
        /*0000*/ 	.byte	0x04, 0x37
        /*0002*/ 	.short	(.L_9 - .L_8)
.L_8:
        /*0004*/ 	.word	0x0000007c


	//----- nvinfo : EIATTR_KPARAM_INFO
	.align		4
.L_9:
        /*0008*/ 	.byte	0x04, 0x17
        /*000a*/ 	.short	(.L_11 - .L_10)
.L_10:
        /*000c*/ 	.word	0x00000000
        /*0010*/ 	.short	0x0004
        /*0012*/ 	.short	0x0020
        /*0014*/ 	.byte	0x00, 0xf0, 0x11, 0x00


	//----- nvinfo : EIATTR_KPARAM_INFO
	.align		4
.L_11:
        /*0018*/ 	.byte	0x04, 0x17
        /*001a*/ 	.short	(.L_13 - .L_12)
.L_12:
        /*001c*/ 	.word	0x00000000
        /*0020*/ 	.short	0x0003
        /*0022*/ 	.short	0x0018
        /*0024*/ 	.byte	0x00, 0xf4, 0x21, 0x00


	//----- nvinfo : EIATTR_KPARAM_INFO
	.align		4
.L_13:
        /*0028*/ 	.byte	0x04, 0x17
        /*002a*/ 	.short	(.L_15 - .L_14)
.L_14:
        /*002c*/ 	.word	0x00000000
        /*0030*/ 	.short	0x0002
        /*0032*/ 	.short	0x0010
        /*0034*/ 	.byte	0x00, 0xf4, 0x21, 0x00


	//----- nvinfo : EIATTR_KPARAM_INFO
	.align		4
.L_15:
        /*0038*/ 	.byte	0x04, 0x17
        /*003a*/ 	.short	(.L_17 - .L_16)
.L_16:
        /*003c*/ 	.word	0x00000000
        /*0040*/ 	.short	0x0001
        /*0042*/ 	.short	0x0008
        /*0044*/ 	.byte	0x00, 0xf4, 0x21, 0x00


	//----- nvinfo : EIATTR_KPARAM_INFO
	.align		4
.L_17:
        /*0048*/ 	.byte	0x04, 0x17
        /*004a*/ 	.short	(.L_19 - .L_18)
.L_18:
        /*004c*/ 	.word	0x00000000
        /*0050*/ 	.short	0x0000
        /*0052*/ 	.short	0x0000
        /*0054*/ 	.byte	0x00, 0xf4, 0x21, 0x00


	//----- nvinfo : EIATTR_SPARSE_MMA_MASK
	.align		4
.L_19:
        /*0058*/ 	.byte	0x03, 0x50
        /*005a*/ 	.short	0x0000


	//----- nvinfo : EIATTR_MAXREG_COUNT
	.align		4
        /*005c*/ 	.byte	0x03, 0x1b
        /*005e*/ 	.short	0x00ff


	//----- nvinfo : EIATTR_EXIT_INSTR_OFFSETS
	.align		4
        /*0060*/ 	.byte	0x04, 0x1c
        /*0062*/ 	.short	(.L_21 - .L_20)


	//   ....[0]....
.L_20:
        /*0064*/ 	.word	0x00000590


	//----- nvinfo : EIATTR_REQNTID
	.align		4
.L_21:
        /*0068*/ 	.byte	0x04, 0x10
        /*006a*/ 	.short	(.L_23 - .L_22)
.L_22:
        /*006c*/ 	.word	0x00000080
        /*0070*/ 	.word	0x00000001
        /*0074*/ 	.word	0x00000001


	//----- nvinfo : EIATTR_CBANK_PARAM_SIZE
	.align		4
.L_23:
        /*0078*/ 	.byte	0x03, 0x19
        /*007a*/ 	.short	0x0024


	//----- nvinfo : EIATTR_PARAM_CBANK
	.align		4
        /*007c*/ 	.byte	0x04, 0x0a
        /*007e*/ 	.short	(.L_25 - .L_24)
	.align		4
.L_24:
        /*0080*/ 	.word	index@(.nv.constant0.triton_poi_fused_cat_37)
        /*0084*/ 	.short	0x0210
        /*0086*/ 	.short	0x0024


	//----- nvinfo : EIATTR_SW_WAR
	.align		4
.L_25:
        /*0088*/ 	.byte	0x04, 0x36
        /*008a*/ 	.short	(.L_27 - .L_26)
.L_26:
        /*008c*/ 	.word	0x00000008
.L_27:


//--------------------- .nv.callgraph             --------------------------
	.section	.nv.callgraph,"",@"SHT_CUDA_CALLGRAPH"
	.align	4
	.sectionentsize	8
	.align		4
        /*0000*/ 	.word	0x00000000
	.align		4
        /*0004*/ 	.word	0xffffffff
	.align		4
        /*0008*/ 	.word	0x00000000
	.align		4
        /*000c*/ 	.word	0xfffffffe
	.align		4
        /*0010*/ 	.word	0x00000000
	.align		4
        /*0014*/ 	.word	0xfffffffd
	.align		4
        /*0018*/ 	.word	0x00000000
	.align		4
        /*001c*/ 	.word	0xfffffffc


//--------------------- .text.triton_poi_fused_cat_37 --------------------------
	.section	.text.triton_poi_fused_cat_37,"ax",@progbits
	.align	128
        .global         triton_poi_fused_cat_37
        .type           triton_poi_fused_cat_37,@function
        .size           triton_poi_fused_cat_37,(.L_x_1 - triton_poi_fused_cat_37)
        .other          triton_poi_fused_cat_37,@"STO_CUDA_ENTRY STV_DEFAULT"
triton_poi_fused_cat_37:
.text.triton_poi_fused_cat_37:
[----:B------:R-:W-:Y:S01]  /*0000*/  LDC R1, c[0x0][0x28] ;  /* 0x00000a00ff017b82 */ /* 0x000fe20000000800 */
[----:B------:R-:W1:Y:S07]  /*0010*/  S2R R0, SR_TID.X ;  /* 0x0000000000007919 */ /* 0x000e6e0000002100 */
[----:B------:R-:W2:Y:S01]  /*0020*/  LDC.64 R10, c[0x0][0x218] ;  /* 0x00008600ff0a7b82 */ /* 0x000ea20000000a00 */
[----:B------:R-:W-:Y:S01]  /*0030*/  CS2R R14, SRZ ;  /* 0x00000000000e7805 */ /* 0x000fe2000001ff00 */
[----:B------:R-:W-:Y:S01]  /*0040*/  ULDC.64 UR4, c[0x0][0x208] ;  /* 0x0000820000047ab9 */ /* 0x000fe20000000a00 */
[----:B------:R-:W3:Y:S05]  /*0050*/  S2R R3, SR_CTAID.X ;  /* 0x0000000000037919 */ /* 0x000eea0000002500 */
[----:B------:R-:W4:Y:S08]  /*0060*/  LDC.64 R12, c[0x0][0x220] ;  /* 0x00008800ff0c7b82 */ /* 0x000f300000000a00 */
[----:B------:R-:W5:Y:S01]  /*0070*/  LDC.64 R8, c[0x0][0x210] ;  /* 0x00008400ff087b82 */ /* 0x000f620000000a00 */
[----:B-1----:R-:W-:-:S04]  /*0080*/  SHF.L.U32 R0, R0, 0x1, RZ ;  /* 0x0000000100007819 */ /* 0x002fc800000006ff */
[----:B------:R-:W-:-:S04]  /*0090*/  LOP3.LUT R0, R0, 0xfe, RZ, 0xc0, !PT ;  /* 0x000000fe00007812 */ /* 0x000fc800078ec0ff */
[----:B---3--:R-:W-:-:S04]  /*00a0*/  LEA R0, R3, R0, 0x8 ;  /* 0x0000000003007211 */ /* 0x008fc800078e40ff */
[----:B------:R-:W-:-:S04]  /*00b0*/  SHF.R.S32.HI R3, RZ, 0x1f, R0 ;  /* 0x0000001fff037819 */ /* 0x000fc80000011400 */
[----:B------:R-:W-:-:S04]  /*00c0*/  LEA.HI R3, R3, R0, RZ, 0xa ;  /* 0x0000000003037211 */ /* 0x000fc800078f50ff */
[----:B------:R-:W-:Y:S02]  /*00d0*/  LOP3.LUT R5, R3, 0xfffffc00, RZ, 0xc0, !PT ;  /* 0xfffffc0003057812 */ /* 0x000fe400078ec0ff */
[----:B------:R-:W-:Y:S02]  /*00e0*/  SHF.R.S32.HI R3, RZ, 0xa, R3 ;  /* 0x0000000aff037819 */ /* 0x000fe40000011403 */
[----:B------:R-:W-:-:S04]  /*00f0*/  IADD3 R2, R0, -R5, RZ ;  /* 0x8000000500027210 */ /* 0x000fc80007ffe0ff */
[C---:B------:R-:W-:Y:S02]  /*0100*/  ISETP.GE.AND P0, PT, R2.reuse, 0x200, PT ;  /* 0x000002000200780c */ /* 0x040fe40003f06270 */
[----:B------:R-:W-:Y:S02]  /*0110*/  LEA R5, R3, R2, 0x9 ;  /* 0x0000000203057211 */ /* 0x000fe400078e48ff */
[----:B------:R-:W-:-:S03]  /*0120*/  ISETP.GT.AND P2, PT, R2, 0x1ff, PT ;  /* 0x000001ff0200780c */ /* 0x000fc60003f44270 */
[----:B--2---:R-:W-:Y:S01]  /*0130*/  IMAD.WIDE R10, R5, 0x4, R10 ;  /* 0x00000004050a7825 */ /* 0x004fe200078e020a */
[----:B------:R-:W-:-:S03]  /*0140*/  CS2R R2, SRZ ;  /* 0x0000000000027805 */ /* 0x000fc6000001ff00 */
[C---:B----4-:R-:W-:Y:S02]  /*0150*/  IMAD.WIDE R12, R5.reuse, 0x4, R12 ;  /* 0x00000004050c7825 */ /* 0x050fe400078e020c */
[----:B------:R-:W2:Y:S04]  /*0160*/  @!P0 LDG.E.EL.64 R14, desc[UR4][R10.64] ;  /* 0x000000040a0e8981 */ /* 0x000ea8000c2e1b00 */
[----:B------:R-:W3:Y:S01]  /*0170*/  @P2 LDG.E.EL.64 R2, desc[UR4][R12.64+-0x800] ;  /* 0xfff800040c022981 */ /* 0x000ee2000c2e1b00 */
[----:B-----5:R-:W-:Y:S01]  /*0180*/  IMAD.WIDE R8, R5, 0x4, R8 ;  /* 0x0000000405087825 */ /* 0x020fe200078e0208 */
[----:B------:R-:W-:-:S06]  /*0190*/  CS2R R4, SRZ ;  /* 0x0000000000047805 */ /* 0x000fcc000001ff00 */
[----:B------:R1:W4:Y:S01]  /*01a0*/  @!P0 LDG.E.EL.64 R4, desc[UR4][R8.64] ;  /* 0x0000000408048981 */ /* 0x000322000c2e1b00 */
[----:B--2---:R-:W-:Y:S02]  /*01b0*/  SEL R7, R14, RZ, !P0 ;  /* 0x000000ff0e077207 */ /* 0x004fe40004000000 */
[----:B------:R-:W-:Y:S02]  /*01c0*/  SEL R6, R15, RZ, !P0 ;  /* 0x000000ff0f067207 */ /* 0x000fe40004000000 */
[----:B---3--:R-:W-:Y:S01]  /*01d0*/  SEL R2, R2, RZ, P2 ;  /* 0x000000ff02027207 */ /* 0x008fe20001000000 */
[----:B------:R-:W-:Y:S01]  /*01e0*/  FADD R10, RZ, -R7 ;  /* 0x80000007ff0a7221 */ /* 0x000fe20000000000 */
[----:B------:R-:W-:-:S03]  /*01f0*/  SEL R3, R3, RZ, P2 ;  /* 0x000000ff03037207 */ /* 0x000fc60001000000 */
[----:B------:R-:W-:Y:S01]  /*0200*/  FMUL R11, R10, 1.4426950216293334961 ;  /* 0x3fb8aa3b0a0b7820 */ /* 0x000fe20000400000 */
[----:B------:R-:W-:Y:S01]  /*0210*/  FADD R10, RZ, -R6 ;  /* 0x80000006ff0a7221 */ /* 0x000fe20000000000 */
[----:B------:R-:W-:Y:S01]  /*0220*/  FADD R12, RZ, -R2 ;  /* 0x80000002ff0c7221 */ /* 0x000fe20000000000 */
[----:B-1----:R-:W-:Y:S01]  /*0230*/  FADD R8, RZ, -R3 ;  /* 0x80000003ff087221 */ /* 0x002fe20000000000 */
[----:B----4-:R-:W-:Y:S01]  /*0240*/  SEL R18, R4, RZ, !P0 ;  /* 0x000000ff04127207 */ /* 0x010fe20004000000 */
[----:B------:R-:W-:Y:S01]  /*0250*/  FMUL R10, R10, 1.4426950216293334961 ;  /* 0x3fb8aa3b0a0a7820 */ /* 0x000fe20000400000 */
[----:B------:R-:W-:Y:S01]  /*0260*/  FSETP.GEU.AND P1, PT, R11, -126, PT ;  /* 0xc2fc00000b00780b */ /* 0x000fe20003f2e000 */
[----:B------:R-:W-:Y:S01]  /*0270*/  FMUL R13, R12, 1.4426950216293334961 ;  /* 0x3fb8aa3b0c0d7820 */ /* 0x000fe20000400000 */
[----:B------:R-:W-:Y:S01]  /*0280*/  FMUL R15, R8, 1.4426950216293334961 ;  /* 0x3fb8aa3b080f7820 */ /* 0x000fe20000400000 */
[----:B------:R-:W-:Y:S02]  /*0290*/  SEL R5, R5, RZ, !P0 ;  /* 0x000000ff05057207 */ /* 0x000fe40004000000 */
[----:B------:R-:W-:-:S02]  /*02a0*/  FSETP.GEU.AND P4, PT, R10, -126, PT ;  /* 0xc2fc00000a00780b */ /* 0x000fc40003f8e000 */
[----:B------:R-:W-:Y:S02]  /*02b0*/  FSETP.GEU.AND P2, PT, R13, -126, PT ;  /* 0xc2fc00000d00780b */ /* 0x000fe40003f4e000 */
[----:B------:R-:W-:-:S04]  /*02c0*/  FSETP.GEU.AND P3, PT, R15, -126, PT ;  /* 0xc2fc00000f00780b */ /* 0x000fc80003f6e000 */
[----:B------:R-:W-:-:S04]  /*02d0*/  @!P1 FMUL R11, R11, 0.5 ;  /* 0x3f0000000b0b9820 */ /* 0x000fc80000400000 */
[----:B------:R-:W1:Y:S01]  /*02e0*/  MUFU.EX2 R8, R11 ;  /* 0x0000000b00087308 */ /* 0x000e620000000800 */
[----:B------:R-:W-:Y:S02]  /*02f0*/  @!P4 FMUL R10, R10, 0.5 ;  /* 0x3f0000000a0ac820 */ /* 0x000fe40000400000 */
[----:B------:R-:W-:Y:S02]  /*0300*/  @!P2 FMUL R13, R13, 0.5 ;  /* 0x3f0000000d0da820 */ /* 0x000fe40000400000 */
[----:B------:R-:W-:-:S03]  /*0310*/  @!P3 FMUL R15, R15, 0.5 ;  /* 0x3f0000000f0fb820 */ /* 0x000fc60000400000 */
[----:B------:R-:W2:Y:S01]  /*0320*/  MUFU.EX2 R9, R10 ;  /* 0x0000000a00097308 */ /* 0x000ea20000000800 */
[----:B-1----:R-:W-:-:S07]  /*0330*/  @!P1 FMUL R8, R8, R8 ;  /* 0x0000000808089220 */ /* 0x002fce0000400000 */
[----:B------:R-:W1:Y:S01]  /*0340*/  MUFU.EX2 R14, R13 ;  /* 0x0000000d000e7308 */ /* 0x000e620000000800 */
[----:B------:R-:W-:Y:S01]  /*0350*/  FADD R12, R8, 1 ;  /* 0x3f800000080c7421 */ /* 0x000fe20000000000 */
[----:B--2---:R-:W-:-:S06]  /*0360*/  @!P4 FMUL R9, R9, R9 ;  /* 0x000000090909c220 */ /* 0x004fcc0000400000 */
[----:B------:R2:W3:Y:S01]  /*0370*/  MUFU.EX2 R16, R15 ;  /* 0x0000000f00107308 */ /* 0x0004e20000000800 */
[----:B------:R-:W-:Y:S01]  /*0380*/  FSETP.GT.AND P1, PT, R12, 8.50705917302346158658e+37, PT ;  /* 0x7e8000000c00780b */ /* 0x000fe20003f24000 */
[----:B------:R-:W-:Y:S02]  /*0390*/  FADD R11, R9, 1 ;  /* 0x3f800000090b7421 */ /* 0x000fe40000000000 */
[----:B------:R-:W4:Y:S01]  /*03a0*/  LDC.64 R8, c[0x0][0x228] ;  /* 0x00008a00ff087b82 */ /* 0x000f220000000a00 */
[----:B-1----:R-:W-:Y:S02]  /*03b0*/  @!P2 FMUL R14, R14, R14 ;  /* 0x0000000e0e0ea220 */ /* 0x002fe40000400000 */
[----:B------:R-:W-:Y:S01]  /*03c0*/  FSETP.GT.AND P2, PT, R11, 8.50705917302346158658e+37, PT ;  /* 0x7e8000000b00780b */ /* 0x000fe20003f44000 */
[----:B--2---:R-:W-:Y:S01]  /*03d0*/  HFMA2.MMA R15, -RZ, RZ, 1.625, 0 ;  /* 0x3e800000ff0f7435 */ /* 0x004fe200000001ff */
[----:B------:R-:W-:-:S05]  /*03e0*/  FADD R14, R14, 1 ;  /* 0x3f8000000e0e7421 */ /* 0x000fca0000000000 */
[----:B------:R-:W-:Y:S01]  /*03f0*/  @P1 FMUL R12, R12, 0.25 ;  /* 0x3e8000000c0c1820 */ /* 0x000fe20000400000 */
[----:B---3--:R-:W-:Y:S01]  /*0400*/  @!P3 FMUL R16, R16, R16 ;  /* 0x000000101010b220 */ /* 0x008fe20000400000 */
[----:B------:R-:W-:-:S03]  /*0410*/  FSETP.GT.AND P3, PT, R14, 8.50705917302346158658e+37, PT ;  /* 0x7e8000000e00780b */ /* 0x000fc60003f64000 */
[----:B------:R-:W-:Y:S01]  /*0420*/  FADD R16, R16, 1 ;  /* 0x3f80000010107421 */ /* 0x000fe20000000000 */
[----:B------:R-:W1:Y:S01]  /*0430*/  MUFU.RCP R12, R12 ;  /* 0x0000000c000c7308 */ /* 0x000e620000001000 */
[----:B------:R-:W-:Y:S01]  /*0440*/  @P2 FMUL R11, R11, 0.25 ;  /* 0x3e8000000b0b2820 */ /* 0x000fe20000400000 */
[C---:B------:R-:W-:Y:S02]  /*0450*/  FSEL R13, R15.reuse, 1, P1 ;  /* 0x3f8000000f0d7808 */ /* 0x040fe40000800000 */
[----:B------:R-:W-:Y:S02]  /*0460*/  FSETP.GT.AND P4, PT, R16, 8.50705917302346158658e+37, PT ;  /* 0x7e8000001000780b */ /* 0x000fe40003f84000 */
[----:B------:R-:W-:Y:S02]  /*0470*/  FSEL R10, R15, 1, P2 ;  /* 0x3f8000000f0a7808 */ /* 0x000fe40001000000 */
[----:B------:R-:W2:Y:S01]  /*0480*/  MUFU.RCP R11, R11 ;  /* 0x0000000b000b7308 */ /* 0x000ea20000001000 */
[----:B------:R-:W-:Y:S01]  /*0490*/  @P3 FMUL R14, R14, 0.25 ;  /* 0x3e8000000e0e3820 */ /* 0x000fe20000400000 */
[----:B----4-:R-:W-:-:S04]  /*04a0*/  IMAD.WIDE R8, R0, 0x4, R8 ;  /* 0x0000000400087825 */ /* 0x010fc800078e0208 */
[----:B-1----:R-:W-:Y:S02]  /*04b0*/  FMUL R12, R12, R13 ;  /* 0x0000000d0c0c7220 */ /* 0x002fe40000400000 */
[----:B------:R-:W1:Y:S01]  /*04c0*/  MUFU.RCP R14, R14 ;  /* 0x0000000e000e7308 */ /* 0x000e620000001000 */
[----:B------:R-:W-:Y:S01]  /*04d0*/  @P4 FMUL R16, R16, 0.25 ;  /* 0x3e80000010104820 */ /* 0x000fe20000400000 */
[C---:B------:R-:W-:Y:S02]  /*04e0*/  FSEL R13, R15.reuse, 1, P3 ;  /* 0x3f8000000f0d7808 */ /* 0x040fe40001800000 */
[----:B------:R-:W-:Y:S01]  /*04f0*/  FSEL R15, R15, 1, P4 ;  /* 0x3f8000000f0f7808 */ /* 0x000fe20002000000 */
[----:B--2---:R-:W-:-:S03]  /*0500*/  FMUL R11, R11, R10 ;  /* 0x0000000a0b0b7220 */ /* 0x004fc60000400000 */
[----:B------:R-:W2:Y:S01]  /*0510*/  MUFU.RCP R16, R16 ;  /* 0x0000001000107308 */ /* 0x000ea20000001000 */
[----:B------:R-:W-:Y:S01]  /*0520*/  FFMA R10, R7, R12, R18 ;  /* 0x0000000c070a7223 */ /* 0x000fe20000000012 */
[----:B------:R-:W-:Y:S01]  /*0530*/  FFMA R11, R6, R11, R5 ;  /* 0x0000000b060b7223 */ /* 0x000fe20000000005 */
[----:B-1----:R-:W-:-:S04]  /*0540*/  FMUL R13, R14, R13 ;  /* 0x0000000d0e0d7220 */ /* 0x002fc80000400000 */
[----:B------:R-:W-:Y:S01]  /*0550*/  @P0 FMUL R10, R2, R13 ;  /* 0x0000000d020a0220 */ /* 0x000fe20000400000 */
[----:B--2---:R-:W-:-:S04]  /*0560*/  FMUL R4, R16, R15 ;  /* 0x0000000f10047220 */ /* 0x004fc80000400000 */
[----:B------:R-:W-:-:S05]  /*0570*/  @P0 FMUL R11, R3, R4 ;  /* 0x00000004030b0220 */ /* 0x000fca0000400000 */
[----:B------:R-:W-:Y:S01]  /*0580*/  STG.E.64 desc[UR4][R8.64], R10 ;  /* 0x0000000a08007986 */ /* 0x000fe2000c101b04 */
[----:B------:R-:W-:Y:S05]  /*0590*/  EXIT ;  /* 0x000000000000794d */ /* 0x000fea0003800000 */
.L_x_0:
[----:B------:R-:W-:-:S00]  /*05a0*/  BRA `(.L_x_0) ;  /* 0xfffffffc00fc7947 */ /* 0x000fc0000383ffff */
[----:B------:R-:W-:-:S00]  /*05b0*/  NOP ;  /* 0x0000000000007918 */ /* 0x000fc00000000000 */
        /* <DEDUP_REMOVED lines=12> */
.L_x_1:


//--------------------- .nv.constant0.triton_poi_fused_cat_37 --------------------------
	.section	.nv.constant0.triton_poi_fused_cat_37,"a",@progbits
	.sectionflags	@""
	.align	4
.nv.constant0.triton_poi_fused_cat_37:
	.zero		564
